//
// Generated by NVIDIA NVVM Compiler
//
// Compiler Build ID: CL-36424714
// Cuda compilation tools, release 13.0, V13.0.88
// Based on NVVM 20.0.0
//

.version 9.0
.target sm_100
.address_size 64

	// .globl	_Z22computeRowSumAndColSumPiS_ii
// _ZZ22computeRowSumAndColSumPiS_iiE6rowSum has been demoted
// _ZZ22computeRowSumAndColSumPiS_iiE6colSum has been demoted

.visible .entry _Z22computeRowSumAndColSumPiS_ii(
	.param .u64 .ptr .align 1 _Z22computeRowSumAndColSumPiS_ii_param_0,
	.param .u64 .ptr .align 1 _Z22computeRowSumAndColSumPiS_ii_param_1,
	.param .u32 _Z22computeRowSumAndColSumPiS_ii_param_2,
	.param .u32 _Z22computeRowSumAndColSumPiS_ii_param_3
)
{
	.reg .pred 	%p<22>;
	.reg .b32 	%r<237>;
	.reg .b64 	%rd<70>;
	// demoted variable
	.shared .align 4 .b8 _ZZ22computeRowSumAndColSumPiS_iiE6rowSum[4096];
	// demoted variable
	.shared .align 4 .b8 _ZZ22computeRowSumAndColSumPiS_iiE6colSum[4096];
	ld.param.u64 	%rd9, [_Z22computeRowSumAndColSumPiS_ii_param_0];
	ld.param.u64 	%rd8, [_Z22computeRowSumAndColSumPiS_ii_param_1];
	ld.param.u32 	%r72, [_Z22computeRowSumAndColSumPiS_ii_param_2];
	ld.param.u32 	%r73, [_Z22computeRowSumAndColSumPiS_ii_param_3];
	cvta.to.global.u64 	%rd1, %rd9;
	mov.u32 	%r1, %tid.x;
	mov.u32 	%r2, %tid.y;
	setp.ne.s32 	%p1, %r2, 0;
	shl.b32 	%r74, %r1, 2;
	mov.u32 	%r75, _ZZ22computeRowSumAndColSumPiS_iiE6rowSum;
	add.s32 	%r3, %r75, %r74;
	@%p1 bra 	$L__BB0_15;
	setp.lt.s32 	%p2, %r73, 1;
	mov.b32 	%r219, 0;
	@%p2 bra 	$L__BB0_14;
	mul.lo.s32 	%r4, %r73, %r1;
	add.s32 	%r79, %r73, -1;
	and.b32  	%r5, %r73, 15;
	setp.lt.u32 	%p3, %r79, 15;
	mov.b32 	%r212, 0;
	mov.u32 	%r219, %r212;
	@%p3 bra 	$L__BB0_5;
	and.b32  	%r212, %r73, 2147483632;
	neg.s32 	%r206, %r212;
	mul.wide.u32 	%rd10, %r4, 4;
	add.s64 	%rd11, %rd10, %rd1;
	add.s64 	%rd68, %rd11, 32;
	mov.b32 	%r219, 0;
$L__BB0_4:
	.pragma "nounroll";
	ld.global.u32 	%r81, [%rd68+-32];
	add.s32 	%r82, %r81, %r219;
	ld.global.u32 	%r83, [%rd68+-28];
	add.s32 	%r84, %r83, %r82;
	ld.global.u32 	%r85, [%rd68+-24];
	add.s32 	%r86, %r85, %r84;
	ld.global.u32 	%r87, [%rd68+-20];
	add.s32 	%r88, %r87, %r86;
	ld.global.u32 	%r89, [%rd68+-16];
	add.s32 	%r90, %r89, %r88;
	ld.global.u32 	%r91, [%rd68+-12];
	add.s32 	%r92, %r91, %r90;
	ld.global.u32 	%r93, [%rd68+-8];
	add.s32 	%r94, %r93, %r92;
	ld.global.u32 	%r95, [%rd68+-4];
	add.s32 	%r96, %r95, %r94;
	ld.global.u32 	%r97, [%rd68];
	add.s32 	%r98, %r97, %r96;
	ld.global.u32 	%r99, [%rd68+4];
	add.s32 	%r100, %r99, %r98;
	ld.global.u32 	%r101, [%rd68+8];
	add.s32 	%r102, %r101, %r100;
	ld.global.u32 	%r103, [%rd68+12];
	add.s32 	%r104, %r103, %r102;
	ld.global.u32 	%r105, [%rd68+16];
	add.s32 	%r106, %r105, %r104;
	ld.global.u32 	%r107, [%rd68+20];
	add.s32 	%r108, %r107, %r106;
	ld.global.u32 	%r109, [%rd68+24];
	add.s32 	%r110, %r109, %r108;
	ld.global.u32 	%r111, [%rd68+28];
	add.s32 	%r219, %r111, %r110;
	add.s32 	%r206, %r206, 16;
	add.s64 	%rd68, %rd68, 64;
	setp.ne.s32 	%p4, %r206, 0;
	@%p4 bra 	$L__BB0_4;
$L__BB0_5:
	setp.eq.s32 	%p5, %r5, 0;
	@%p5 bra 	$L__BB0_14;
	and.b32  	%r15, %r73, 7;
	setp.lt.u32 	%p6, %r5, 8;
	@%p6 bra 	$L__BB0_8;
	add.s32 	%r113, %r212, %r4;
	mul.wide.u32 	%rd12, %r113, 4;
	add.s64 	%rd13, %rd1, %rd12;
	ld.global.u32 	%r114, [%rd13];
	add.s32 	%r115, %r114, %r219;
	cvt.u64.u32 	%rd14, %r4;
	cvt.u64.u32 	%rd15, %r212;
	add.s64 	%rd16, %rd15, %rd14;
	shl.b64 	%rd17, %rd16, 2;
	add.s64 	%rd18, %rd1, %rd17;
	ld.global.u32 	%r116, [%rd18+4];
	add.s32 	%r117, %r116, %r115;
	ld.global.u32 	%r118, [%rd18+8];
	add.s32 	%r119, %r118, %r117;
	ld.global.u32 	%r120, [%rd18+12];
	add.s32 	%r121, %r120, %r119;
	ld.global.u32 	%r122, [%rd18+16];
	add.s32 	%r123, %r122, %r121;
	ld.global.u32 	%r124, [%rd18+20];
	add.s32 	%r125, %r124, %r123;
	ld.global.u32 	%r126, [%rd18+24];
	add.s32 	%r127, %r126, %r125;
	ld.global.u32 	%r128, [%rd18+28];
	add.s32 	%r219, %r128, %r127;
	add.s32 	%r212, %r212, 8;
$L__BB0_8:
	setp.eq.s32 	%p7, %r15, 0;
	@%p7 bra 	$L__BB0_14;
	and.b32  	%r21, %r73, 3;
	setp.lt.u32 	%p8, %r15, 4;
	@%p8 bra 	$L__BB0_11;
	add.s32 	%r130, %r212, %r4;
	mul.wide.u32 	%rd19, %r130, 4;
	add.s64 	%rd20, %rd1, %rd19;
	ld.global.u32 	%r131, [%rd20];
	add.s32 	%r132, %r131, %r219;
	cvt.u64.u32 	%rd21, %r4;
	cvt.u64.u32 	%rd22, %r212;
	add.s64 	%rd23, %rd22, %rd21;
	shl.b64 	%rd24, %rd23, 2;
	add.s64 	%rd25, %rd1, %rd24;
	ld.global.u32 	%r133, [%rd25+4];
	add.s32 	%r134, %r133, %r132;
	ld.global.u32 	%r135, [%rd25+8];
	add.s32 	%r136, %r135, %r134;
	ld.global.u32 	%r137, [%rd25+12];
	add.s32 	%r219, %r137, %r136;
	add.s32 	%r212, %r212, 4;
$L__BB0_11:
	setp.eq.s32 	%p9, %r21, 0;
	@%p9 bra 	$L__BB0_14;
	add.s32 	%r138, %r212, %r4;
	mul.wide.u32 	%rd26, %r138, 4;
	add.s64 	%rd69, %rd1, %rd26;
	neg.s32 	%r217, %r21;
$L__BB0_13:
	.pragma "nounroll";
	ld.global.u32 	%r139, [%rd69];
	add.s32 	%r219, %r139, %r219;
	add.s64 	%rd69, %rd69, 4;
	add.s32 	%r217, %r217, 1;
	setp.ne.s32 	%p10, %r217, 0;
	@%p10 bra 	$L__BB0_13;
$L__BB0_14:
	st.shared.u32 	[%r3], %r219;
$L__BB0_15:
	setp.ne.s32 	%p11, %r1, 0;
	shl.b32 	%r140, %r2, 2;
	mov.u32 	%r141, _ZZ22computeRowSumAndColSumPiS_iiE6colSum;
	add.s32 	%r33, %r141, %r140;
	@%p11 bra 	$L__BB0_30;
	setp.lt.s32 	%p12, %r72, 1;
	mov.b32 	%r235, 0;
	@%p12 bra 	$L__BB0_29;
	and.b32  	%r34, %r72, 15;
	setp.lt.u32 	%p13, %r72, 16;
	mov.b32 	%r227, 0;
	mov.u32 	%r235, %r227;
	@%p13 bra 	$L__BB0_20;
	and.b32  	%r227, %r72, 2147483632;
	neg.s32 	%r221, %r227;
	shl.b32 	%r37, %r73, 4;
	mov.b32 	%r235, 0;
	mul.wide.s32 	%rd29, %r73, 4;
	mov.u32 	%r220, %r2;
$L__BB0_19:
	.pragma "nounroll";
	mul.wide.s32 	%rd27, %r220, 4;
	add.s64 	%rd28, %rd1, %rd27;
	ld.global.u32 	%r146, [%rd28];
	add.s32 	%r147, %r146, %r235;
	add.s64 	%rd30, %rd28, %rd29;
	ld.global.u32 	%r148, [%rd30];
	add.s32 	%r149, %r148, %r147;
	add.s64 	%rd31, %rd30, %rd29;
	ld.global.u32 	%r150, [%rd31];
	add.s32 	%r151, %r150, %r149;
	add.s64 	%rd32, %rd31, %rd29;
	ld.global.u32 	%r152, [%rd32];
	add.s32 	%r153, %r152, %r151;
	add.s64 	%rd33, %rd32, %rd29;
	ld.global.u32 	%r154, [%rd33];
	add.s32 	%r155, %r154, %r153;
	add.s64 	%rd34, %rd33, %rd29;
	ld.global.u32 	%r156, [%rd34];
	add.s32 	%r157, %r156, %r155;
	add.s64 	%rd35, %rd34, %rd29;
	ld.global.u32 	%r158, [%rd35];
	add.s32 	%r159, %r158, %r157;
	add.s64 	%rd36, %rd35, %rd29;
	ld.global.u32 	%r160, [%rd36];
	add.s32 	%r161, %r160, %r159;
	add.s64 	%rd37, %rd36, %rd29;
	ld.global.u32 	%r162, [%rd37];
	add.s32 	%r163, %r162, %r161;
	add.s64 	%rd38, %rd37, %rd29;
	ld.global.u32 	%r164, [%rd38];
	add.s32 	%r165, %r164, %r163;
	add.s64 	%rd39, %rd38, %rd29;
	ld.global.u32 	%r166, [%rd39];
	add.s32 	%r167, %r166, %r165;
	add.s64 	%rd40, %rd39, %rd29;
	ld.global.u32 	%r168, [%rd40];
	add.s32 	%r169, %r168, %r167;
	add.s64 	%rd41, %rd40, %rd29;
	ld.global.u32 	%r170, [%rd41];
	add.s32 	%r171, %r170, %r169;
	add.s64 	%rd42, %rd41, %rd29;
	ld.global.u32 	%r172, [%rd42];
	add.s32 	%r173, %r172, %r171;
	add.s64 	%rd43, %rd42, %rd29;
	ld.global.u32 	%r174, [%rd43];
	add.s32 	%r175, %r174, %r173;
	add.s64 	%rd44, %rd43, %rd29;
	ld.global.u32 	%r176, [%rd44];
	add.s32 	%r235, %r176, %r175;
	add.s32 	%r221, %r221, 16;
	add.s32 	%r220, %r220, %r37;
	setp.ne.s32 	%p14, %r221, 0;
	@%p14 bra 	$L__BB0_19;
$L__BB0_20:
	setp.eq.s32 	%p15, %r34, 0;
	@%p15 bra 	$L__BB0_29;
	and.b32  	%r47, %r72, 7;
	setp.lt.u32 	%p16, %r34, 8;
	@%p16 bra 	$L__BB0_23;
	mad.lo.s32 	%r178, %r227, %r73, %r2;
	mul.wide.s32 	%rd45, %r178, 4;
	add.s64 	%rd46, %rd1, %rd45;
	ld.global.u32 	%r179, [%rd46];
	add.s32 	%r180, %r179, %r235;
	mul.wide.s32 	%rd47, %r73, 4;
	add.s64 	%rd48, %rd46, %rd47;
	ld.global.u32 	%r181, [%rd48];
	add.s32 	%r182, %r181, %r180;
	add.s64 	%rd49, %rd48, %rd47;
	ld.global.u32 	%r183, [%rd49];
	add.s32 	%r184, %r183, %r182;
	add.s64 	%rd50, %rd49, %rd47;
	ld.global.u32 	%r185, [%rd50];
	add.s32 	%r186, %r185, %r184;
	add.s64 	%rd51, %rd50, %rd47;
	ld.global.u32 	%r187, [%rd51];
	add.s32 	%r188, %r187, %r186;
	add.s64 	%rd52, %rd51, %rd47;
	ld.global.u32 	%r189, [%rd52];
	add.s32 	%r190, %r189, %r188;
	add.s64 	%rd53, %rd52, %rd47;
	ld.global.u32 	%r191, [%rd53];
	add.s32 	%r192, %r191, %r190;
	add.s64 	%rd54, %rd53, %rd47;
	ld.global.u32 	%r193, [%rd54];
	add.s32 	%r235, %r193, %r192;
	add.s32 	%r227, %r227, 8;
$L__BB0_23:
	setp.eq.s32 	%p17, %r47, 0;
	@%p17 bra 	$L__BB0_29;
	and.b32  	%r53, %r72, 3;
	setp.lt.u32 	%p18, %r47, 4;
	@%p18 bra 	$L__BB0_26;
	mad.lo.s32 	%r195, %r227, %r73, %r2;
	mul.wide.s32 	%rd55, %r195, 4;
	add.s64 	%rd56, %rd1, %rd55;
	ld.global.u32 	%r196, [%rd56];
	add.s32 	%r197, %r196, %r235;
	mul.wide.s32 	%rd57, %r73, 4;
	add.s64 	%rd58, %rd56, %rd57;
	ld.global.u32 	%r198, [%rd58];
	add.s32 	%r199, %r198, %r197;
	add.s64 	%rd59, %rd58, %rd57;
	ld.global.u32 	%r200, [%rd59];
	add.s32 	%r201, %r200, %r199;
	add.s64 	%rd60, %rd59, %rd57;
	ld.global.u32 	%r202, [%rd60];
	add.s32 	%r235, %r202, %r201;
	add.s32 	%r227, %r227, 4;
$L__BB0_26:
	setp.eq.s32 	%p19, %r53, 0;
	@%p19 bra 	$L__BB0_29;
	mad.lo.s32 	%r233, %r227, %r73, %r2;
	neg.s32 	%r232, %r53;
$L__BB0_28:
	.pragma "nounroll";
	mul.wide.s32 	%rd61, %r233, 4;
	add.s64 	%rd62, %rd1, %rd61;
	ld.global.u32 	%r203, [%rd62];
	add.s32 	%r235, %r203, %r235;
	add.s32 	%r233, %r233, %r73;
	add.s32 	%r232, %r232, 1;
	setp.ne.s32 	%p20, %r232, 0;
	@%p20 bra 	$L__BB0_28;
$L__BB0_29:
	st.shared.u32 	[%r33], %r235;
$L__BB0_30:
	bar.sync 	0;
	mad.lo.s32 	%r68, %r73, %r1, %r2;
	mul.wide.s32 	%rd63, %r68, 4;
	add.s64 	%rd64, %rd1, %rd63;
	ld.global.u32 	%r204, [%rd64];
	and.b32  	%r205, %r204, 1;
	setp.eq.b32 	%p21, %r205, 1;
	@%p21 bra 	$L__BB0_32;
	ld.shared.u32 	%r236, [%r3];
	bra.uni 	$L__BB0_33;
$L__BB0_32:
	ld.shared.u32 	%r236, [%r33];
$L__BB0_33:
	cvta.to.global.u64 	%rd65, %rd8;
	add.s64 	%rd67, %rd65, %rd63;
	st.global.u32 	[%rd67], %r236;
	ret;

}


// ===== COMPILED SASS (sm_100) =====

	.target	sm_100

	.elftype	@"ET_EXEC"


//--------------------- .note.nv.tkinfo           --------------------------
	.section	.note.nv.tkinfo,"",@"SHT_NOTE"
	.sectionflags	@"SHF_NOTE_NV_TKINFO"
	.tkinfo
        /*0018*/ 	.word	0x00000002
        /*0030*/ 	.string	""
        /*0030*/ 	.string	"ptxas"
        /*0030*/ 	.string	"Cuda compilation tools, release 13.0, V13.0.88"
        /*0030*/ 	.string	"Build cuda_13.0.r13.0/compiler.36424714_0"
        /*0030*/ 	.string	"-arch sm_100 -m 64 "



//--------------------- .note.nv.cuinfo           --------------------------
	.section	.note.nv.cuinfo,"",@"SHT_NOTE"
	.sectionflags	@"SHF_NOTE_NV_CUINFO"
        /*0018*/ 	.short	0x0002
        /*001a*/ 	.short	0x0064
        /*001c*/ 	.short	0x0082
	.zero		2


//--------------------- .nv.info                  --------------------------
	.section	.nv.info,"",@"SHT_CUDA_INFO"
	.align	4


	//----- nvinfo : EIATTR_REGCOUNT
	.align		4
        /*0000*/ 	.byte	0x04, 0x2f
        /*0002*/ 	.short	(.L_1 - .L_0)
	.align		4
.L_0:
        /*0004*/ 	.word	index@(_Z22computeRowSumAndColSumPiS_ii)
        /*0008*/ 	.word	0x00000020


	//----- nvinfo : EIATTR_FRAME_SIZE
	.align		4
.L_1:
        /*000c*/ 	.byte	0x04, 0x11
        /*000e*/ 	.short	(.L_3 - .L_2)
	.align		4
.L_2:
        /*0010*/ 	.word	index@(_Z22computeRowSumAndColSumPiS_ii)
        /*0014*/ 	.word	0x00000000


	//----- nvinfo : EIATTR_MIN_STACK_SIZE
	.align		4
.L_3:
        /*0018*/ 	.byte	0x04, 0x12
        /*001a*/ 	.short	(.L_5 - .L_4)
	.align		4
.L_4:
        /*001c*/ 	.word	index@(_Z22computeRowSumAndColSumPiS_ii)
        /*0020*/ 	.word	0x00000000
.L_5:


//--------------------- .nv.compat                --------------------------
	.section	.nv.compat,"",@"SHT_CUDA_COMPAT_INFO"
	.align	4
        /*0000*/ 	.byte	0x02, 0x09, 0x00, 0x00, 0x02, 0x02, 0x01, 0x00, 0x02, 0x05, 0x05, 0x00, 0x03, 0x07, 0x01, 0x01
        /*0010*/ 	.byte	0x02, 0x03, 0x00, 0x00, 0x02, 0x06, 0x01, 0x00, 0x04, 0x0b, 0x08, 0x00, 0x09, 0x00, 0x00, 0x00
        /*0020*/ 	.byte	0x00, 0x00, 0x00, 0x00


//--------------------- .nv.info._Z22computeRowSumAndColSumPiS_ii --------------------------
	.section	.nv.info._Z22computeRowSumAndColSumPiS_ii,"",@"SHT_CUDA_INFO"
	.sectionflags	@""
	.align	4


	//----- nvinfo : EIATTR_CUDA_API_VERSION
	.align		4
        /*0000*/ 	.byte	0x04, 0x37
        /*0002*/ 	.short	(.L_7 - .L_6)
.L_6:
        /*0004*/ 	.word	0x00000082


	//----- nvinfo : EIATTR_KPARAM_INFO
	.align		4
.L_7:
        /*0008*/ 	.byte	0x04, 0x17
        /*000a*/ 	.short	(.L_9 - .L_8)
.L_8:
        /*000c*/ 	.word	0x00000000
        /*0010*/ 	.short	0x0003
        /*0012*/ 	.short	0x0014
        /*0014*/ 	.byte	0x00, 0xf0, 0x11, 0x00


	//----- nvinfo : EIATTR_KPARAM_INFO
	.align		4
.L_9:
        /*0018*/ 	.byte	0x04, 0x17
        /*001a*/ 	.short	(.L_11 - .L_10)
.L_10:
        /*001c*/ 	.word	0x00000000
        /*0020*/ 	.short	0x0002
        /*0022*/ 	.short	0x0010
        /*0024*/ 	.byte	0x00, 0xf0, 0x11, 0x00


	//----- nvinfo : EIATTR_KPARAM_INFO
	.align		4
.L_11:
        /*0028*/ 	.byte	0x04, 0x17
        /*002a*/ 	.short	(.L_13 - .L_12)
.L_12:
        /*002c*/ 	.word	0x00000000
        /*0030*/ 	.short	0x0001
        /*0032*/ 	.short	0x0008
        /*0034*/ 	.byte	0x00, 0xf5, 0x21, 0x00


	//----- nvinfo : EIATTR_KPARAM_INFO
	.align		4
.L_13:
        /*0038*/ 	.byte	0x04, 0x17
        /*003a*/ 	.short	(.L_15 - .L_14)
.L_14:
        /*003c*/ 	.word	0x00000000
        /*0040*/ 	.short	0x0000
        /*0042*/ 	.short	0x0000
        /*0044*/ 	.byte	0x00, 0xf5, 0x21, 0x00


	//----- nvinfo : EIATTR_SPARSE_MMA_MASK
	.align		4
.L_15:
        /*0048*/ 	.byte	0x03, 0x50
        /*004a*/ 	.short	0x0000


	//----- nvinfo : EIATTR_MAXREG_COUNT
	.align		4
        /*004c*/ 	.byte	0x03, 0x1b
        /*004e*/ 	.short	0x00ff


	//----- nvinfo : EIATTR_NUM_BARRIERS
	.align		4
        /*0050*/ 	.byte	0x02, 0x4c
        /*0052*/ 	.byte	0x01
	.zero		1


	//----- nvinfo : EIATTR_MERCURY_ISA_VERSION
	.align		4
        /*0054*/ 	.byte	0x03, 0x5f
        /*0056*/ 	.short	0x0101


	//----- nvinfo : EIATTR_VRC_CTA_INIT_COUNT
	.align		4
        /*0058*/ 	.byte	0x02, 0x4a
	.zero		1
	.zero		1


	//----- nvinfo : EIATTR_EXIT_INSTR_OFFSETS
	.align		4
        /*005c*/ 	.byte	0x04, 0x1c
        /*005e*/ 	.short	(.L_17 - .L_16)


	//   ....[0]....
.L_16:
        /*0060*/ 	.word	0x00001050


	//----- nvinfo : EIATTR_CRS_STACK_SIZE
	.align		4
.L_17:
        /*0064*/ 	.byte	0x04, 0x1e
        /*0066*/ 	.short	(.L_19 - .L_18)
.L_18:
        /*0068*/ 	.word	0x00000000


	//----- nvinfo : EIATTR_CBANK_PARAM_SIZE
	.align		4
.L_19:
        /*006c*/ 	.byte	0x03, 0x19
        /*006e*/ 	.short	0x0018


	//----- nvinfo : EIATTR_PARAM_CBANK
	.align		4
        /*0070*/ 	.byte	0x04, 0x0a
        /*0072*/ 	.short	(.L_21 - .L_20)
	.align		4
.L_20:
        /*0074*/ 	.word	index@(.nv.constant0._Z22computeRowSumAndColSumPiS_ii)
        /*0078*/ 	.short	0x0380
        /*007a*/ 	.short	0x0018


	//----- nvinfo : EIATTR_SW_WAR
	.align		4
.L_21:
        /*007c*/ 	.byte	0x04, 0x36
        /*007e*/ 	.short	(.L_23 - .L_22)
.L_22:
        /*0080*/ 	.word	0x00000008
.L_23:


//--------------------- .nv.callgraph             --------------------------
	.section	.nv.callgraph,"",@"SHT_CUDA_CALLGRAPH"
	.align	4
	.sectionentsize	8
	.align		4
        /*0000*/ 	.word	0x00000000
	.align		4
        /*0004*/ 	.word	0xffffffff
	.align		4
        /*0008*/ 	.word	0x00000000
	.align		4
        /*000c*/ 	.word	0xfffffffe
	.align		4
        /*0010*/ 	.word	0x00000000
	.align		4
        /*0014*/ 	.word	0xfffffffd
	.align		4
        /*0018*/ 	.word	0x00000000
	.align		4
        /*001c*/ 	.word	0xfffffffc


//--------------------- .text._Z22computeRowSumAndColSumPiS_ii --------------------------
	.section	.text._Z22computeRowSumAndColSumPiS_ii,"ax",@progbits
	.align	128
        .global         _Z22computeRowSumAndColSumPiS_ii
        .type           _Z22computeRowSumAndColSumPiS_ii,@function
        .size           _Z22computeRowSumAndColSumPiS_ii,(.L_x_17 - _Z22computeRowSumAndColSumPiS_ii)
        .other          _Z22computeRowSumAndColSumPiS_ii,@"STO_CUDA_ENTRY STV_DEFAULT"
_Z22computeRowSumAndColSumPiS_ii:
.text._Z22computeRowSumAndColSumPiS_ii:
[----:B------:R-:W-:Y:S01]  /*0000*/  LDC R1, c[0x0][0x37c] ;  /* 0x0000df00ff017b82 */ /* 0x000fe20000000800 */
[----:B------:R-:W0:Y:S07]  /*0010*/  S2R R0, SR_TID.Y ;  /* 0x0000000000007919 */ /* 0x000e2e0000002200 */
[----:B------:R-:W1:Y:S01]  /*0020*/  S2UR UR7, SR_CgaCtaId ;  /* 0x00000000000779c3 */ /* 0x000e620000008800 */
[----:B------:R-:W-:Y:S01]  /*0030*/  UMOV UR5, 0x400 ;  /* 0x0000040000057882 */ /* 0x000fe20000000000 */
[----:B------:R-:W2:Y:S01]  /*0040*/  LDCU.64 UR10, c[0x0][0x358] ;  /* 0x00006b00ff0a77ac */ /* 0x000ea20008000a00 */
[----:B------:R-:W3:Y:S01]  /*0050*/  S2R R3, SR_TID.X ;  /* 0x0000000000037919 */ /* 0x000ee20000002100 */
[----:B------:R-:W-:Y:S01]  /*0060*/  BSSY.RECONVERGENT B0, `(.L_x_0) ;  /* 0x0000071000007945 */ /* 0x000fe20003800200 */
[----:B-1----:R-:W-:Y:S01]  /*0070*/  ULEA UR4, UR7, UR5, 0x18 ;  /* 0x0000000507047291 */ /* 0x002fe2000f8ec0ff */
[----:B0-----:R-:W-:-:S05]  /*0080*/  ISETP.NE.AND P0, PT, R0, RZ, PT ;  /* 0x000000ff0000720c */ /* 0x001fca0003f05270 */
[----:B---3--:R-:W-:-:S08]  /*0090*/  LEA R2, R3, UR4, 0x2 ;  /* 0x0000000403027c11 */ /* 0x008fd0000f8e10ff */
[----:B--2---:R-:W-:Y:S05]  /*00a0*/  @P0 BRA `(.L_x_1) ;  /* 0x0000000400b00947 */ /* 0x004fea0003800000 */
[----:B------:R-:W0:Y:S01]  /*00b0*/  LDCU UR6, c[0x0][0x394] ;  /* 0x00007280ff0677ac */ /* 0x000e220008000800 */
[----:B------:R-:W-:Y:S01]  /*00c0*/  IMAD.MOV.U32 R5, RZ, RZ, RZ ;  /* 0x000000ffff057224 */ /* 0x000fe200078e00ff */
[----:B0-----:R-:W-:-:S09]  /*00d0*/  UISETP.GE.AND UP0, UPT, UR6, 0x1, UPT ;  /* 0x000000010600788c */ /* 0x001fd2000bf06270 */
[----:B------:R-:W-:Y:S05]  /*00e0*/  BRA.U !UP0, `(.L_x_2) ;  /* 0x00000005089c7547 */ /* 0x000fea000b800000 */
[----:B------:R-:W-:Y:S02]  /*00f0*/  UIADD3 UR4, UPT, UPT, UR6, -0x1, URZ ;  /* 0xffffffff06047890 */ /* 0x000fe4000fffe0ff */
[----:B------:R-:W-:Y:S01]  /*0100*/  IMAD R4, R3, UR6, RZ ;  /* 0x0000000603047c24 */ /* 0x000fe2000f8e02ff */
[----:B------:R-:W-:Y:S01]  /*0110*/  ULOP3.LUT UR8, UR6, 0xf, URZ, 0xc0, !UPT ;  /* 0x0000000f06087892 */ /* 0x000fe2000f8ec0ff */
[----:B------:R-:W-:Y:S01]  /*0120*/  IMAD.MOV.U32 R5, RZ, RZ, RZ ;  /* 0x000000ffff057224 */ /* 0x000fe200078e00ff */
[----:B------:R-:W-:Y:S02]  /*0130*/  UISETP.GE.U32.AND UP1, UPT, UR4, 0xf, UPT ;  /* 0x0000000f0400788c */ /* 0x000fe4000bf26070 */
[----:B------:R-:W-:Y:S01]  /*0140*/  UISETP.NE.AND UP0, UPT, UR8, URZ, UPT ;  /* 0x000000ff0800728c */ /* 0x000fe2000bf05270 */
[----:B------:R-:W-:-:S06]  /*0150*/  UMOV UR4, URZ ;  /* 0x000000ff00047c82 */ /* 0x000fcc0008000000 */
[----:B------:R-:W-:Y:S05]  /*0160*/  BRA.U !UP1, `(.L_x_3) ;  /* 0x0000000109947547 */ /* 0x000fea000b800000 */
[----:B------:R-:W0:Y:S01]  /*0170*/  LDC.64 R6, c[0x0][0x380] ;  /* 0x0000e000ff067b82 */ /* 0x000e220000000a00 */
[----:B------:R-:W-:Y:S01]  /*0180*/  HFMA2 R5, -RZ, RZ, 0, 0 ;  /* 0x00000000ff057431 */ /* 0x000fe200000001ff */
[----:B------:R-:W-:-:S04]  /*0190*/  ULOP3.LUT UR4, UR6, 0x7ffffff0, URZ, 0xc0, !UPT ;  /* 0x7ffffff006047892 */ /* 0x000fc8000f8ec0ff */
[----:B------:R-:W-:Y:S01]  /*01a0*/  UIADD3 UR9, UPT, UPT, -UR4, URZ, URZ ;  /* 0x000000ff04097290 */ /* 0x000fe2000fffe1ff */
[----:B0-----:R-:W-:-:S03]  /*01b0*/  IMAD.WIDE.U32 R6, R4, 0x4, R6 ;  /* 0x0000000404067825 */ /* 0x001fc600078e0006 */
[----:B------:R-:W-:-:S05]  /*01c0*/  IADD3 R13, P0, PT, R6, 0x20, RZ ;  /* 0x00000020060d7810 */ /* 0x000fca0007f1e0ff */
[----:B------:R-:W-:-:S08]  /*01d0*/  IMAD.X R7, RZ, RZ, R7, P0 ;  /* 0x000000ffff077224 */ /* 0x000fd000000e0607 */
.L_x_4:
[----:B------:R-:W-:-:S05]  /*01e0*/  MOV R6, R13 ;  /* 0x0000000d00067202 */ /* 0x000fca0000000f00 */
[----:B------:R-:W2:Y:S04]  /*01f0*/  LDG.E R12, desc[UR10][R6.64+-0x20] ;  /* 0xffffe00a060c7981 */ /* 0x000ea8000c1e1900 */
[----:B------:R-:W2:Y:S04]  /*0200*/  LDG.E R13, desc[UR10][R6.64+-0x1c] ;  /* 0xffffe40a060d7981 */ /* 0x000ea8000c1e1900 */
[----:B------:R-:W3:Y:S04]  /*0210*/  LDG.E R15, desc[UR10][R6.64+-0x18] ;  /* 0xffffe80a060f7981 */ /* 0x000ee8000c1e1900 */
[----:B------:R-:W3:Y:S04]  /*0220*/  LDG.E R14, desc[UR10][R6.64+-0x14] ;  /* 0xffffec0a060e7981 */ /* 0x000ee8000c1e1900 */
[----:B------:R-:W4:Y:S04]  /*0230*/  LDG.E R17, desc[UR10][R6.64+-0x10] ;  /* 0xfffff00a06117981 */ /* 0x000f28000c1e1900 */
[----:B------:R-:W4:Y:S04]  /*0240*/  LDG.E R16, desc[UR10][R6.64+-0xc] ;  /* 0xfffff40a06107981 */ /* 0x000f28000c1e1900 */
[----:B------:R-:W5:Y:S04]  /*0250*/  LDG.E R19, desc[UR10][R6.64+-0x8] ;  /* 0xfffff80a06137981 */ /* 0x000f68000c1e1900 */
        /* <DEDUP_REMOVED lines=8> */
[----:B------:R0:W5:Y:S01]  /*02e0*/  LDG.E R8, desc[UR10][R6.64+0x1c] ;  /* 0x00001c0a06087981 */ /* 0x000162000c1e1900 */
[----:B------:R-:W-:-:S04]  /*02f0*/  UIADD3 UR9, UPT, UPT, UR9, 0x10, URZ ;  /* 0x0000001009097890 */ /* 0x000fc8000fffe0ff */
[----:B------:R-:W-:Y:S01]  /*0300*/  UISETP.NE.AND UP1, UPT, UR9, URZ, UPT ;  /* 0x000000ff0900728c */ /* 0x000fe2000bf25270 */
[----:B--2---:R-:W-:Y:S02]  /*0310*/  IADD3 R12, PT, PT, R13, R12, R5 ;  /* 0x0000000c0d0c7210 */ /* 0x004fe40007ffe005 */
[----:B------:R-:W-:-:S05]  /*0320*/  IADD3 R13, P0, PT, R6, 0x40, RZ ;  /* 0x00000040060d7810 */ /* 0x000fca0007f1e0ff */
[----:B0-----:R-:W-:Y:S01]  /*0330*/  IMAD.X R7, RZ, RZ, R7, P0 ;  /* 0x000000ffff077224 */ /* 0x001fe200000e0607 */
[----:B---3--:R-:W-:-:S04]  /*0340*/  IADD3 R12, PT, PT, R14, R15, R12 ;  /* 0x0000000f0e0c7210 */ /* 0x008fc80007ffe00c */
[----:B----4-:R-:W-:-:S04]  /*0350*/  IADD3 R12, PT, PT, R16, R17, R12 ;  /* 0x00000011100c7210 */ /* 0x010fc80007ffe00c */
[----:B-----5:R-:W-:-:S04]  /*0360*/  IADD3 R12, PT, PT, R18, R19, R12 ;  /* 0x00000013120c7210 */ /* 0x020fc80007ffe00c */
[----:B------:R-:W-:-:S04]  /*0370*/  IADD3 R12, PT, PT, R20, R21, R12 ;  /* 0x00000015140c7210 */ /* 0x000fc80007ffe00c */
[----:B------:R-:W-:-:S04]  /*0380*/  IADD3 R12, PT, PT, R22, R23, R12 ;  /* 0x00000017160c7210 */ /* 0x000fc80007ffe00c */
[----:B------:R-:W-:-:S04]  /*0390*/  IADD3 R10, PT, PT, R11, R10, R12 ;  /* 0x0000000a0b0a7210 */ /* 0x000fc80007ffe00c */
[----:B------:R-:W-:Y:S01]  /*03a0*/  IADD3 R5, PT, PT, R8, R9, R10 ;  /* 0x0000000908057210 */ /* 0x000fe20007ffe00a */
[----:B------:R-:W-:Y:S06]  /*03b0*/  BRA.U UP1, `(.L_x_4) ;  /* 0xfffffffd01887547 */ /* 0x000fec000b83ffff */
.L_x_3:
[----:B------:R-:W-:Y:S05]  /*03c0*/  BRA.U !UP0, `(.L_x_2) ;  /* 0x0000000108e47547 */ /* 0x000fea000b800000 */
[----:B------:R-:W-:Y:S02]  /*03d0*/  UISETP.GE.U32.AND UP0, UPT, UR8, 0x8, UPT ;  /* 0x000000080800788c */ /* 0x000fe4000bf06070 */
[----:B------:R-:W-:-:S04]  /*03e0*/  ULOP3.LUT UR9, UR6, 0x7, URZ, 0xc0, !UPT ;  /* 0x0000000706097892 */ /* 0x000fc8000f8ec0ff */
[----:B------:R-:W-:-:S03]  /*03f0*/  UISETP.NE.AND UP1, UPT, UR9, URZ, UPT ;  /* 0x000000ff0900728c */ /* 0x000fc6000bf25270 */
[----:B------:R-:W-:Y:S08]  /*0400*/  BRA.U !UP0, `(.L_x_5) ;  /* 0x0000000108547547 */ /* 0x000ff0000b800000 */
[----:B------:R-:W0:Y:S01]  /*0410*/  LDC.64 R8, c[0x0][0x380] ;  /* 0x0000e000ff087b82 */ /* 0x000e220000000a00 */
[----:B------:R-:W1:Y:S01]  /*0420*/  LDCU.64 UR12, c[0x0][0x380] ;  /* 0x00007000ff0c77ac */ /* 0x000e620008000a00 */
[C---:B------:R-:W-:Y:S02]  /*0430*/  IADD3 R10, P0, PT, R4.reuse, UR4, RZ ;  /* 0x00000004040a7c10 */ /* 0x040fe4000ff1e0ff */
[----:B------:R-:W-:-:S03]  /*0440*/  IADD3 R7, PT, PT, R4, UR4, RZ ;  /* 0x0000000404077c10 */ /* 0x000fc6000fffe0ff */
[----:B------:R-:W-:Y:S01]  /*0450*/  IMAD.X R11, RZ, RZ, RZ, P0 ;  /* 0x000000ffff0b7224 */ /* 0x000fe200000e06ff */
[----:B-1----:R-:W-:Y:S01]  /*0460*/  LEA R6, P0, R10, UR12, 0x2 ;  /* 0x0000000c0a067c11 */ /* 0x002fe2000f8010ff */
[----:B0-----:R-:W-:-:S03]  /*0470*/  IMAD.WIDE.U32 R8, R7, 0x4, R8 ;  /* 0x0000000407087825 */ /* 0x001fc600078e0008 */
[----:B------:R-:W-:-:S03]  /*0480*/  LEA.HI.X R7, R10, UR13, R11, 0x2, P0 ;  /* 0x0000000d0a077c11 */ /* 0x000fc600080f140b */
[----:B------:R-:W2:Y:S04]  /*0490*/  LDG.E R8, desc[UR10][R8.64] ;  /* 0x0000000a08087981 */ /* 0x000ea8000c1e1900 */
[----:B------:R-:W2:Y:S04]  /*04a0*/  LDG.E R10, desc[UR10][R6.64+0x4] ;  /* 0x0000040a060a7981 */ /* 0x000ea8000c1e1900 */
[----:B------:R-:W3:Y:S04]  /*04b0*/  LDG.E R11, desc[UR10][R6.64+0x8] ;  /* 0x0000080a060b7981 */ /* 0x000ee8000c1e1900 */
[----:B------:R-:W3:Y:S04]  /*04c0*/  LDG.E R12, desc[UR10][R6.64+0xc] ;  /* 0x00000c0a060c7981 */ /* 0x000ee8000c1e1900 */
[----:B------:R-:W4:Y:S04]  /*04d0*/  LDG.E R13, desc[UR10][R6.64+0x10] ;  /* 0x0000100a060d7981 */ /* 0x000f28000c1e1900 */
[----:B------:R-:W4:Y:S04]  /*04e0*/  LDG.E R14, desc[UR10][R6.64+0x14] ;  /* 0x0000140a060e7981 */ /* 0x000f28000c1e1900 */
[----:B------:R-:W5:Y:S04]  /*04f0*/  LDG.E R15, desc[UR10][R6.64+0x18] ;  /* 0x0000180a060f7981 */ /* 0x000f68000c1e1900 */
[----:B------:R-:W5:Y:S01]  /*0500*/  LDG.E R16, desc[UR10][R6.64+0x1c] ;  /* 0x00001c0a06107981 */ /* 0x000f62000c1e1900 */
[----:B------:R-:W-:Y:S01]  /*0510*/  UIADD3 UR4, UPT, UPT, UR4, 0x8, URZ ;  /* 0x0000000804047890 */ /* 0x000fe2000fffe0ff */
[----:B--2---:R-:W-:-:S04]  /*0520*/  IADD3 R10, PT, PT, R10, R8, R5 ;  /* 0x000000080a0a7210 */ /* 0x004fc80007ffe005 */
[----:B---3--:R-:W-:-:S04]  /*0530*/  IADD3 R10, PT, PT, R12, R11, R10 ;  /* 0x0000000b0c0a7210 */ /* 0x008fc80007ffe00a */
[----:B----4-:R-:W-:-:S04]  /*0540*/  IADD3 R10, PT, PT, R14, R13, R10 ;  /* 0x0000000d0e0a7210 */ /* 0x010fc80007ffe00a */
[----:B-----5:R-:W-:-:S07]  /*0550*/  IADD3 R5, PT, PT, R16, R15, R10 ;  /* 0x0000000f10057210 */ /* 0x020fce0007ffe00a */
.L_x_5:
        /* <DEDUP_REMOVED lines=16> */
[----:B------:R-:W3:Y:S01]  /*0660*/  LDG.E R11, desc[UR10][R8.64+0xc] ;  /* 0x00000c0a080b7981 */ /* 0x000ee2000c1e1900 */
[----:B------:R-:W-:Y:S01]  /*0670*/  UIADD3 UR4, UPT, UPT, UR4, 0x4, URZ ;  /* 0x0000000404047890 */ /* 0x000fe2000fffe0ff */
[----:B--2---:R-:W-:-:S04]  /*0680*/  IADD3 R5, PT, PT, R10, R6, R5 ;  /* 0x000000060a057210 */ /* 0x004fc80007ffe005 */
[----:B---3--:R-:W-:-:S07]  /*0690*/  IADD3 R5, PT, PT, R11, R12, R5 ;  /* 0x0000000c0b057210 */ /* 0x008fce0007ffe005 */
.L_x_6:
[----:B------:R-:W-:Y:S05]  /*06a0*/  BRA.U !UP1, `(.L_x_2) ;  /* 0x00000001092c7547 */ /* 0x000fea000b800000 */
[----:B------:R-:W0:Y:S01]  /*06b0*/  LDC.64 R6, c[0x0][0x380] ;  /* 0x0000e000ff067b82 */ /* 0x000e220000000a00 */
[----:B------:R-:W-:Y:S01]  /*06c0*/  IADD3 R9, PT, PT, R4, UR4, RZ ;  /* 0x0000000404097c10 */ /* 0x000fe2000fffe0ff */
[----:B------:R-:W-:-:S04]  /*06d0*/  UIADD3 UR6, UPT, UPT, -UR6, URZ, URZ ;  /* 0x000000ff06067290 */ /* 0x000fc8000fffe1ff */
[----:B0-----:R-:W-:-:S08]  /*06e0*/  IMAD.WIDE.U32 R6, R9, 0x4, R6 ;  /* 0x0000000409067825 */ /* 0x001fd000078e0006 */
.L_x_7:
[----:B------:R0:W2:Y:S01]  /*06f0*/  LDG.E R4, desc[UR10][R6.64] ;  /* 0x0000000a06047981 */ /* 0x0000a2000c1e1900 */
[----:B------:R-:W-:-:S04]  /*0700*/  UIADD3 UR6, UPT, UPT, UR6, 0x1, URZ ;  /* 0x0000000106067890 */ /* 0x000fc8000fffe0ff */
[----:B------:R-:W-:Y:S01]  /*0710*/  UISETP.NE.AND UP0, UPT, UR6, URZ, UPT ;  /* 0x000000ff0600728c */ /* 0x000fe2000bf05270 */
[----:B0-----:R-:W-:-:S04]  /*0720*/  IADD3 R6, P0, PT, R6, 0x4, RZ ;  /* 0x0000000406067810 */ /* 0x001fc80007f1e0ff */
[----:B------:R-:W-:Y:S01]  /*0730*/  IADD3.X R7, PT, PT, RZ, R7, RZ, P0, !PT ;  /* 0x00000007ff077210 */ /* 0x000fe200007fe4ff */
[----:B--2---:R-:W-:-:S03]  /*0740*/  IMAD.IADD R5, R4, 0x1, R5 ;  /* 0x0000000104057824 */ /* 0x004fc600078e0205 */
[----:B------:R-:W-:Y:S05]  /*0750*/  BRA.U UP0, `(.L_x_7) ;  /* 0xfffffffd00e47547 */ /* 0x000fea000b83ffff */
.L_x_2:
[----:B------:R0:W-:Y:S02]  /*0760*/  STS [R2], R5 ;  /* 0x0000000502007388 */ /* 0x0001e40000000800 */
.L_x_1:
[----:B------:R-:W-:Y:S05]  /*0770*/  BSYNC.RECONVERGENT B0 ;  /* 0x0000000000007941 */ /* 0x000fea0003800200 */
.L_x_0:
[----:B------:R-:W-:Y:S01]  /*0780*/  ISETP.NE.AND P0, PT, R3, RZ, PT ;  /* 0x000000ff0300720c */ /* 0x000fe20003f05270 */
[----:B------:R-:W-:Y:S01]  /*0790*/  UIADD3 UR5, UPT, UPT, UR5, 0x1000, URZ ;  /* 0x0000100005057890 */ /* 0x000fe2000fffe0ff */
[----:B------:R-:W-:Y:S03]  /*07a0*/  BSSY.RECONVERGENT B0, `(.L_x_8) ;  /* 0x000007d000007945 */ /* 0x000fe60003800200 */
[----:B------:R-:W-:-:S06]  /*07b0*/  ULEA UR5, UR7, UR5, 0x18 ;  /* 0x0000000507057291 */ /* 0x000fcc000f8ec0ff */
[----:B------:R-:W-:Y:S02]  /*07c0*/  LEA R4, R0, UR5, 0x2 ;  /* 0x0000000500047c11 */ /* 0x000fe4000f8e10ff */
[----:B------:R-:W-:Y:S05]  /*07d0*/  @P0 BRA `(.L_x_9) ;  /* 0x0000000400e40947 */ /* 0x000fea0003800000 */
[----:B------:R-:W1:Y:S01]  /*07e0*/  LDCU UR5, c[0x0][0x390] ;  /* 0x00007200ff0577ac */ /* 0x000e620008000800 */
[----:B------:R-:W-:Y:S01]  /*07f0*/  IMAD.MOV.U32 R7, RZ, RZ, RZ ;  /* 0x000000ffff077224 */ /* 0x000fe200078e00ff */
[----:B-1----:R-:W-:-:S09]  /*0800*/  UISETP.GE.AND UP0, UPT, UR5, 0x1, UPT ;  /* 0x000000010500788c */ /* 0x002fd2000bf06270 */
[----:B------:R-:W-:Y:S05]  /*0810*/  BRA.U !UP0, `(.L_x_10) ;  /* 0x0000000508d07547 */ /* 0x000fea000b800000 */
[----:B------:R-:W-:Y:S01]  /*0820*/  UISETP.GE.U32.AND UP1, UPT, UR5, 0x10, UPT ;  /* 0x000000100500788c */ /* 0x000fe2000bf26070 */
[----:B------:R-:W-:Y:S01]  /*0830*/  HFMA2 R7, -RZ, RZ, 0, 0 ;  /* 0x00000000ff077431 */ /* 0x000fe200000001ff */
[----:B------:R-:W-:Y:S01]  /*0840*/  ULOP3.LUT UR6, UR5, 0xf, URZ, 0xc0, !UPT ;  /* 0x0000000f05067892 */ /* 0x000fe2000f8ec0ff */
[----:B------:R-:W-:-:S03]  /*0850*/  UMOV UR4, URZ ;  /* 0x000000ff00047c82 */ /* 0x000fc60008000000 */
[----:B------:R-:W-:-:S03]  /*0860*/  UISETP.NE.AND UP0, UPT, UR6, URZ, UPT ;  /* 0x000000ff0600728c */ /* 0x000fc6000bf05270 */
[----:B------:R-:W-:Y:S08]  /*0870*/  BRA.U !UP1, `(.L_x_11) ;  /* 0x0000000109c87547 */ /* 0x000ff0000b800000 */
[----:B------:R-:W-:Y:S01]  /*0880*/  ULOP3.LUT UR4, UR5, 0x7ffffff0, URZ, 0xc0, !UPT ;  /* 0x7ffffff005047892 */ /* 0x000fe2000f8ec0ff */
[----:B------:R-:W-:Y:S01]  /*0890*/  IMAD.MOV.U32 R7, RZ, RZ, RZ ;  /* 0x000000ffff077224 */ /* 0x000fe200078e00ff */
[----:B0-----:R-:W-:Y:S02]  /*08a0*/  MOV R5, R0 ;  /* 0x0000000000057202 */ /* 0x001fe40000000f00 */
[----:B------:R-:W-:-:S12]  /*08b0*/  UIADD3 UR7, UPT, UPT, -UR4, URZ, URZ ;  /* 0x000000ff04077290 */ /* 0x000fd8000fffe1ff */
.L_x_12:
[----:B------:R-:W0:Y:S08]  /*08c0*/  LDC.64 R8, c[0x0][0x380] ;  /* 0x0000e000ff087b82 */ /* 0x000e300000000a00 */
[----:B------:R-:W1:Y:S01]  /*08d0*/  LDC R6, c[0x0][0x394] ;  /* 0x0000e500ff067b82 */ /* 0x000e620000000800 */
[----:B0-----:R-:W-:-:S04]  /*08e0*/  IMAD.WIDE R8, R5, 0x4, R8 ;  /* 0x0000000405087825 */ /* 0x001fc800078e0208 */
[C---:B-1----:R-:W-:Y:S02]  /*08f0*/  IMAD.WIDE R16, R6.reuse, 0x4, R8 ;  /* 0x0000000406107825 */ /* 0x042fe400078e0208 */
[----:B------:R-:W2:Y:S02]  /*0900*/  LDG.E R8, desc[UR10][R8.64] ;  /* 0x0000000a08087981 */ /* 0x000ea4000c1e1900 */
[----:B------:R-:W-:-:S05]  /*0910*/  IMAD.WIDE R26, R6, 0x4, R16 ;  /* 0x00000004061a7825 */ /* 0x000fca00078e0210 */
[----:B------:R-:W3:Y:S01]  /*0920*/  LDG.E R24, desc[UR10][R26.64] ;  /* 0x0000000a1a187981 */ /* 0x000ee2000c1e1900 */
[----:B------:R-:W-:-:S03]  /*0930*/  IMAD.WIDE R18, R6, 0x4, R26 ;  /* 0x0000000406127825 */ /* 0x000fc600078e021a */
[----:B------:R0:W2:Y:S01]  /*0940*/  LDG.E R9, desc[UR10][R16.64] ;  /* 0x0000000a10097981 */ /* 0x0000a2000c1e1900 */
[----:B------:R-:W-:-:S03]  /*0950*/  IMAD.WIDE R22, R6, 0x4, R18 ;  /* 0x0000000406167825 */ /* 0x000fc600078e0212 */
[----:B------:R1:W3:Y:S04]  /*0960*/  LDG.E R25, desc[UR10][R18.64] ;  /* 0x0000000a12197981 */ /* 0x0002e8000c1e1900 */
[----:B------:R-:W4:Y:S01]  /*0970*/  LDG.E R29, desc[UR10][R22.64] ;  /* 0x0000000a161d7981 */ /* 0x000f22000c1e1900 */
[----:B------:R-:W-:-:S05]  /*0980*/  IMAD.WIDE R20, R6, 0x4, R22 ;  /* 0x0000000406147825 */ /* 0x000fca00078e0216 */
[----:B------:R5:W4:Y:S01]  /*0990*/  LDG.E R28, desc[UR10][R20.64] ;  /* 0x0000000a141c7981 */ /* 0x000b22000c1e1900 */
[----:B------:R-:W-:-:S04]  /*09a0*/  IMAD.WIDE R12, R6, 0x4, R20 ;  /* 0x00000004060c7825 */ /* 0x000fc800078e0214 */
[C---:B------:R-:W-:Y:S02]  /*09b0*/  IMAD.WIDE R14, R6.reuse, 0x4, R12 ;  /* 0x00000004060e7825 */ /* 0x040fe400078e020c */
[----:B------:R-:W4:Y:S02]  /*09c0*/  LDG.E R12, desc[UR10][R12.64] ;  /* 0x0000000a0c0c7981 */ /* 0x000f24000c1e1900 */
[C---:B------:R-:W-:Y:S02]  /*09d0*/  IMAD.WIDE R10, R6.reuse, 0x4, R14 ;  /* 0x00000004060a7825 */ /* 0x040fe400078e020e */
[----:B------:R-:W4:Y:S02]  /*09e0*/  LDG.E R15, desc[UR10][R14.64] ;  /* 0x0000000a0e0f7981 */ /* 0x000f24000c1e1900 */
[C---:B0-----:R-:W-:Y:S02]  /*09f0*/  IMAD.WIDE R16, R6.reuse, 0x4, R10 ;  /* 0x0000000406107825 */ /* 0x041fe400078e020a */
[----:B------:R0:W4:Y:S02]  /*0a00*/  LDG.E R13, desc[UR10][R10.64] ;  /* 0x0000000a0a0d7981 */ /* 0x000124000c1e1900 */
[----:B-1----:R-:W-:-:S02]  /*0a10*/  IMAD.WIDE R18, R6, 0x4, R16 ;  /* 0x0000000406127825 */ /* 0x002fc400078e0210 */
[----:B------:R1:W4:Y:S02]  /*0a20*/  LDG.E R14, desc[UR10][R16.64] ;  /* 0x0000000a100e7981 */ /* 0x000324000c1e1900 */
[C---:B-----5:R-:W-:Y:S02]  /*0a30*/  IMAD.WIDE R20, R6.reuse, 0x4, R18 ;  /* 0x0000000406147825 */ /* 0x060fe400078e0212 */
[----:B------:R-:W5:Y:S02]  /*0a40*/  LDG.E R18, desc[UR10][R18.64] ;  /* 0x0000000a12127981 */ /* 0x000f64000c1e1900 */
[C---:B------:R-:W-:Y:S02]  /*0a50*/  IMAD.WIDE R22, R6.reuse, 0x4, R20 ;  /* 0x0000000406167825 */ /* 0x040fe400078e0214 */
[----:B------:R-:W5:Y:S02]  /*0a60*/  LDG.E R21, desc[UR10][R20.64] ;  /* 0x0000000a14157981 */ /* 0x000f64000c1e1900 */
[----:B------:R-:W-:-:S02]  /*0a70*/  IMAD.WIDE R26, R6, 0x4, R22 ;  /* 0x00000004061a7825 */ /* 0x000fc400078e0216 */
[----:B------:R-:W5:Y:S02]  /*0a80*/  LDG.E R22, desc[UR10][R22.64] ;  /* 0x0000000a16167981 */ /* 0x000f64000c1e1900 */
[C---:B0-----:R-:W-:Y:S02]  /*0a90*/  IMAD.WIDE R10, R6.reuse, 0x4, R26 ;  /* 0x00000004060a7825 */ /* 0x041fe400078e021a */
[----:B------:R-:W5:Y:S02]  /*0aa0*/  LDG.E R27, desc[UR10][R26.64] ;  /* 0x0000000a1a1b7981 */ /* 0x000f64000c1e1900 */
[----:B-1----:R-:W-:Y:S02]  /*0ab0*/  IMAD.WIDE R16, R6, 0x4, R10 ;  /* 0x0000000406107825 */ /* 0x002fe400078e020a */
[----:B------:R-:W5:Y:S04]  /*0ac0*/  LDG.E R10, desc[UR10][R10.64] ;  /* 0x0000000a0a0a7981 */ /* 0x000f68000c1e1900 */
[----:B------:R-:W5:Y:S01]  /*0ad0*/  LDG.E R17, desc[UR10][R16.64] ;  /* 0x0000000a10117981 */ /* 0x000f62000c1e1900 */
[----:B------:R-:W-:-:S04]  /*0ae0*/  UIADD3 UR7, UPT, UPT, UR7, 0x10, URZ ;  /* 0x0000001007077890 */ /* 0x000fc8000fffe0ff */
[----:B------:R-:W-:Y:S01]  /*0af0*/  UISETP.NE.AND UP1, UPT, UR7, URZ, UPT ;  /* 0x000000ff0700728c */ /* 0x000fe2000bf25270 */
[----:B------:R-:W-:Y:S01]  /*0b00*/  IMAD R5, R6, 0x10, R5 ;  /* 0x0000001006057824 */ /* 0x000fe200078e0205 */
[----:B--2---:R-:W-:-:S04]  /*0b10*/  IADD3 R8, PT, PT, R9, R8, R7 ;  /* 0x0000000809087210 */ /* 0x004fc80007ffe007 */
[----:B---3--:R-:W-:-:S04]  /*0b20*/  IADD3 R8, PT, PT, R25, R24, R8 ;  /* 0x0000001819087210 */ /* 0x008fc80007ffe008 */
[----:B----4-:R-:W-:-:S04]  /*0b30*/  IADD3 R8, PT, PT, R28, R29, R8 ;  /* 0x0000001d1c087210 */ /* 0x010fc80007ffe008 */
[----:B------:R-:W-:-:S04]  /*0b40*/  IADD3 R8, PT, PT, R15, R12, R8 ;  /* 0x0000000c0f087210 */ /* 0x000fc80007ffe008 */
[----:B------:R-:W-:-:S04]  /*0b50*/  IADD3 R8, PT, PT, R14, R13, R8 ;  /* 0x0000000d0e087210 */ /* 0x000fc80007ffe008 */
[----:B-----5:R-:W-:-:S04]  /*0b60*/  IADD3 R8, PT, PT, R21, R18, R8 ;  /* 0x0000001215087210 */ /* 0x020fc80007ffe008 */
[----:B------:R-:W-:-:S04]  /*0b70*/  IADD3 R8, PT, PT, R27, R22, R8 ;  /* 0x000000161b087210 */ /* 0x000fc80007ffe008 */
[----:B------:R-:W-:Y:S01]  /*0b80*/  IADD3 R7, PT, PT, R17, R10, R8 ;  /* 0x0000000a11077210 */ /* 0x000fe20007ffe008 */
[----:B------:R-:W-:Y:S06]  /*0b90*/  BRA.U UP1, `(.L_x_12) ;  /* 0xfffffffd01487547 */ /* 0x000fec000b83ffff */
.L_x_11:
[----:B------:R-:W-:Y:S05]  /*0ba0*/  BRA.U !UP0, `(.L_x_10) ;  /* 0x0000000108ec7547 */ /* 0x000fea000b800000 */
[----:B------:R-:W-:Y:S02]  /*0bb0*/  UISETP.GE.U32.AND UP0, UPT, UR6, 0x8, UPT ;  /* 0x000000080600788c */ /* 0x000fe4000bf06070 */
[----:B------:R-:W-:-:S04]  /*0bc0*/  ULOP3.LUT UR7, UR5, 0x7, URZ, 0xc0, !UPT ;  /* 0x0000000705077892 */ /* 0x000fc8000f8ec0ff */
[----:B------:R-:W-:-:S03]  /*0bd0*/  UISETP.NE.AND UP1, UPT, UR7, URZ, UPT ;  /* 0x000000ff0700728c */ /* 0x000fc6000bf25270 */
[----:B------:R-:W-:Y:S08]  /*0be0*/  BRA.U !UP0, `(.L_x_13) ;  /* 0x0000000108607547 */ /* 0x000ff0000b800000 */
[----:B------:R-:W0:Y:S08]  /*0bf0*/  LDC R17, c[0x0][0x394] ;  /* 0x0000e500ff117b82 */ /* 0x000e300000000800 */
[----:B------:R-:W1:Y:S01]  /*0c00*/  LDC.64 R20, c[0x0][0x380] ;  /* 0x0000e000ff147b82 */ /* 0x000e620000000a00 */
[----:B0-----:R-:W-:-:S04]  /*0c10*/  IMAD R5, R17, UR4, R0 ;  /* 0x0000000411057c24 */ /* 0x001fc8000f8e0200 */
[----:B-1----:R-:W-:-:S04]  /*0c20*/  IMAD.WIDE R20, R5, 0x4, R20 ;  /* 0x0000000405147825 */ /* 0x002fc800078e0214 */
[C---:B------:R-:W-:Y:S02]  /*0c30*/  IMAD.WIDE R22, R17.reuse, 0x4, R20 ;  /* 0x0000000411167825 */ /* 0x040fe400078e0214 */
[----:B------:R-:W2:Y:S02]  /*0c40*/  LDG.E R20, desc[UR10][R20.64] ;  /* 0x0000000a14147981 */ /* 0x000ea4000c1e1900 */
[C---:B------:R-:W-:Y:S02]  /*0c50*/  IMAD.WIDE R18, R17.reuse, 0x4, R22 ;  /* 0x0000000411127825 */ /* 0x040fe400078e0216 */
[----:B------:R-:W2:Y:S02]  /*0c60*/  LDG.E R22, desc[UR10][R22.64] ;  /* 0x0000000a16167981 */ /* 0x000ea4000c1e1900 */
[C---:B------:R-:W-:Y:S02]  /*0c70*/  IMAD.WIDE R12, R17.reuse, 0x4, R18 ;  /* 0x00000004110c7825 */ /* 0x040fe400078e0212 */
[----:B------:R-:W3:Y:S02]  /*0c80*/  LDG.E R18, desc[UR10][R18.64] ;  /* 0x0000000a12127981 */ /* 0x000ee4000c1e1900 */
[----:B------:R-:W-:-:S02]  /*0c90*/  IMAD.WIDE R10, R17, 0x4, R12 ;  /* 0x00000004110a7825 */ /* 0x000fc400078e020c */
[----:B------:R-:W3:Y:S02]  /*0ca0*/  LDG.E R12, desc[UR10][R12.64] ;  /* 0x0000000a0c0c7981 */ /* 0x000ee4000c1e1900 */
[C---:B------:R-:W-:Y:S02]  /*0cb0*/  IMAD.WIDE R8, R17.reuse, 0x4, R10 ;  /* 0x0000000411087825 */ /* 0x040fe400078e020a */
[----:B------:R-:W4:Y:S02]  /*0cc0*/  LDG.E R10, desc[UR10][R10.64] ;  /* 0x0000000a0a0a7981 */ /* 0x000f24000c1e1900 */
[C---:B------:R-:W-:Y:S02]  /*0cd0*/  IMAD.WIDE R14, R17.reuse, 0x4, R8 ;  /* 0x00000004110e7825 */ /* 0x040fe400078e0208 */
[----:B------:R-:W4:Y:S02]  /*0ce0*/  LDG.E R8, desc[UR10][R8.64] ;  /* 0x0000000a08087981 */ /* 0x000f24000c1e1900 */
[----:B------:R-:W-:-:S02]  /*0cf0*/  IMAD.WIDE R16, R17, 0x4, R14 ;  /* 0x0000000411107825 */ /* 0x000fc400078e020e */
[----:B------:R-:W5:Y:S04]  /*0d00*/  LDG.E R14, desc[UR10][R14.64] ;  /* 0x0000000a0e0e7981 */ /* 0x000f68000c1e1900 */
[----:B------:R-:W5:Y:S01]  /*0d10*/  LDG.E R16, desc[UR10][R16.64] ;  /* 0x0000000a10107981 */ /* 0x000f62000c1e1900 */
[----:B------:R-:W-:Y:S01]  /*0d20*/  UIADD3 UR4, UPT, UPT, UR4, 0x8, URZ ;  /* 0x0000000804047890 */ /* 0x000fe2000fffe0ff */
[----:B--2---:R-:W-:-:S04]  /*0d30*/  IADD3 R7, PT, PT, R22, R20, R7 ;  /* 0x0000001416077210 */ /* 0x004fc80007ffe007 */
[----:B---3--:R-:W-:-:S04]  /*0d40*/  IADD3 R7, PT, PT, R12, R18, R7 ;  /* 0x000000120c077210 */ /* 0x008fc80007ffe007 */
[----:B----4-:R-:W-:-:S04]  /*0d50*/  IADD3 R7, PT, PT, R8, R10, R7 ;  /* 0x0000000a08077210 */ /* 0x010fc80007ffe007 */
[----:B-----5:R-:W-:-:S07]  /*0d60*/  IADD3 R7, PT, PT, R16, R14, R7 ;  /* 0x0000000e10077210 */ /* 0x020fce0007ffe007 */
.L_x_13:
        /* <DEDUP_REMOVED lines=13> */
[----:B------:R-:W-:Y:S02]  /*0e40*/  IMAD.WIDE R14, R15, 0x4, R12 ;  /* 0x000000040f0e7825 */ /* 0x000fe400078e020c */
[----:B------:R-:W3:Y:S04]  /*0e50*/  LDG.E R12, desc[UR10][R12.64] ;  /* 0x0000000a0c0c7981 */ /* 0x000ee8000c1e1900 */
[----:B------:R-:W3:Y:S01]  /*0e60*/  LDG.E R14, desc[UR10][R14.64] ;  /* 0x0000000a0e0e7981 */ /* 0x000ee2000c1e1900 */
[----:B------:R-:W-:Y:S01]  /*0e70*/  UIADD3 UR4, UPT, UPT, UR4, 0x4, URZ ;  /* 0x0000000404047890 */ /* 0x000fe2000fffe0ff */
[----:B--2---:R-:W-:-:S04]  /*0e80*/  IADD3 R7, PT, PT, R10, R8, R7 ;  /* 0x000000080a077210 */ /* 0x004fc80007ffe007 */
[----:B---3--:R-:W-:-:S07]  /*0e90*/  IADD3 R7, PT, PT, R14, R12, R7 ;  /* 0x0000000c0e077210 */ /* 0x008fce0007ffe007 */
.L_x_14:
[----:B------:R-:W-:Y:S05]  /*0ea0*/  BRA.U !UP1, `(.L_x_10) ;  /* 0x00000001092c7547 */ /* 0x000fea000b800000 */
[----:B------:R-:W0:Y:S01]  /*0eb0*/  LDC R6, c[0x0][0x394] ;  /* 0x0000e500ff067b82 */ /* 0x000e220000000800 */
[----:B------:R-:W-:-:S07]  /*0ec0*/  UIADD3 UR5, UPT, UPT, -UR5, URZ, URZ ;  /* 0x000000ff05057290 */ /* 0x000fce000fffe1ff */
[----:B------:R-:W1:Y:S01]  /*0ed0*/  LDC.64 R10, c[0x0][0x380] ;  /* 0x0000e000ff0a7b82 */ /* 0x000e620000000a00 */
[----:B0-----:R-:W-:-:S07]  /*0ee0*/  IMAD R5, R6, UR4, R0 ;  /* 0x0000000406057c24 */ /* 0x001fce000f8e0200 */
.L_x_15:
[----:B-1----:R-:W-:-:S06]  /*0ef0*/  IMAD.WIDE R8, R5, 0x4, R10 ;  /* 0x0000000405087825 */ /* 0x002fcc00078e020a */
[----:B------:R-:W2:Y:S01]  /*0f00*/  LDG.E R8, desc[UR10][R8.64] ;  /* 0x0000000a08087981 */ /* 0x000ea2000c1e1900 */
[----:B------:R-:W-:Y:S01]  /*0f10*/  UIADD3 UR5, UPT, UPT, UR5, 0x1, URZ ;  /* 0x0000000105057890 */ /* 0x000fe2000fffe0ff */
[----:B------:R-:W-:-:S03]  /*0f20*/  IADD3 R5, PT, PT, R5, R6, RZ ;  /* 0x0000000605057210 */ /* 0x000fc60007ffe0ff */
[----:B------:R-:W-:Y:S01]  /*0f30*/  UISETP.NE.AND UP0, UPT, UR5, URZ, UPT ;  /* 0x000000ff0500728c */ /* 0x000fe2000bf05270 */
[----:B--2---:R-:W-:-:S08]  /*0f40*/  IMAD.IADD R7, R8, 0x1, R7 ;  /* 0x0000000108077824 */ /* 0x004fd000078e0207 */
[----:B------:R-:W-:Y:S05]  /*0f50*/  BRA.U UP0, `(.L_x_15) ;  /* 0xfffffffd00e47547 */ /* 0x000fea000b83ffff */
.L_x_10:
[----:B------:R1:W-:Y:S02]  /*0f60*/  STS [R4], R7 ;  /* 0x0000000704007388 */ /* 0x0003e40000000800 */
.L_x_9:
[----:B------:R-:W-:Y:S05]  /*0f70*/  BSYNC.RECONVERGENT B0 ;  /* 0x0000000000007941 */ /* 0x000fea0003800200 */
.L_x_8:
[----:B-1----:R-:W1:Y:S01]  /*0f80*/  LDC.64 R6, c[0x0][0x380] ;  /* 0x0000e000ff067b82 */ /* 0x002e620000000a00 */
[----:B------:R-:W2:Y:S07]  /*0f90*/  LDCU UR4, c[0x0][0x394] ;  /* 0x00007280ff0477ac */ /* 0x000eae0008000800 */
[----:B------:R-:W3:Y:S01]  /*0fa0*/  LDC.64 R8, c[0x0][0x388] ;  /* 0x0000e200ff087b82 */ /* 0x000ee20000000a00 */
[----:B--2---:R-:W-:-:S04]  /*0fb0*/  IMAD R3, R3, UR4, R0 ;  /* 0x0000000403037c24 */ /* 0x004fc8000f8e0200 */
[----:B-1----:R-:W-:-:S03]  /*0fc0*/  IMAD.WIDE R6, R3, 0x4, R6 ;  /* 0x0000000403067825 */ /* 0x002fc600078e0206 */
[----:B------:R-:W-:Y:S06]  /*0fd0*/  BAR.SYNC.DEFER_BLOCKING 0x0 ;  /* 0x0000000000007b1d */ /* 0x000fec0000010000 */
[----:B------:R-:W2:Y:S01]  /*0fe0*/  LDG.E R6, desc[UR10][R6.64] ;  /* 0x0000000a06067981 */ /* 0x000ea2000c1e1900 */
[----:B---3--:R-:W-:Y:S01]  /*0ff0*/  IMAD.WIDE R8, R3, 0x4, R8 ;  /* 0x0000000403087825 */ /* 0x008fe200078e0208 */
[----:B--2---:R-:W-:-:S04]  /*1000*/  LOP3.LUT R0, R6, 0x1, RZ, 0xc0, !PT ;  /* 0x0000000106007812 */ /* 0x004fc800078ec0ff */
[----:B------:R-:W-:-:S13]  /*1010*/  ISETP.NE.U32.AND P0, PT, R0, 0x1, PT ;  /* 0x000000010000780c */ /* 0x000fda0003f05070 */
[----:B0-----:R-:W-:Y:S04]  /*1020*/  @P0 LDS R5, [R2] ;  /* 0x0000000002050984 */ /* 0x001fe80000000800 */
[----:B------:R-:W0:Y:S04]  /*1030*/  @!P0 LDS R5, [R4] ;  /* 0x0000000004058984 */ /* 0x000e280000000800 */
[----:B0-----:R-:W-:Y:S01]  /*1040*/  STG.E desc[UR10][R8.64], R5 ;  /* 0x0000000508007986 */ /* 0x001fe2000c10190a */
[----:B------:R-:W-:Y:S05]  /*1050*/  EXIT ;  /* 0x000000000000794d */ /* 0x000fea0003800000 */
.L_x_16:
[----:B------:R-:W-:-:S00]  /*1060*/  BRA `(.L_x_16) ;  /* 0xfffffffc00fc7947 */ /* 0x000fc0000383ffff */
[----:B------:R-:W-:-:S00]  /*1070*/  NOP ;  /* 0x0000000000007918 */ /* 0x000fc00000000000 */
        /* <DEDUP_REMOVED lines=8> */
.L_x_17:


//--------------------- .nv.shared._Z22computeRowSumAndColSumPiS_ii --------------------------
	.section	.nv.shared._Z22computeRowSumAndColSumPiS_ii,"aw",@nobits
	.sectionflags	@""
	.align	4
.nv.shared._Z22computeRowSumAndColSumPiS_ii:
	.zero		9216


//--------------------- .nv.shared.reserved.0     --------------------------
	.section	.nv.shared.reserved.0,"aw",@nobits
	.weak		__nv_reservedSMEM_offset_0_alias
	.size		__nv_reservedSMEM_offset_0_alias, 0, 64
	.other		__nv_reservedSMEM_offset_0_alias,@"STO_CUDA_RESERVED_SHARED STV_DEFAULT"
__nv_reservedSMEM_offset_0_alias:
	.zero		0
	.zero		64


//--------------------- .nv.constant0._Z22computeRowSumAndColSumPiS_ii --------------------------
	.section	.nv.constant0._Z22computeRowSumAndColSumPiS_ii,"a",@progbits
	.sectionflags	@""
	.align	4
.nv.constant0._Z22computeRowSumAndColSumPiS_ii:
	.zero		920


//--------------------- SYMBOLS --------------------------

	.type		.nv.reservedSmem.offset0,@object
	.size		.nv.reservedSmem.offset0,0x4
	.type		.nv.reservedSmem.cap,@object
	.size		.nv.reservedSmem.cap,0x4
